//
// Generated by NVIDIA NVVM Compiler
//
// Compiler Build ID: CL-36424714
// Cuda compilation tools, release 13.0, V13.0.88
// Based on NVVM 20.0.0
//

.version 9.0
.target sm_100
.address_size 64

	// .globl	_Z3funidPbPi

.visible .entry _Z3funidPbPi(
	.param .u32 _Z3funidPbPi_param_0,
	.param .f64 _Z3funidPbPi_param_1,
	.param .u64 .ptr .align 1 _Z3funidPbPi_param_2,
	.param .u64 .ptr .align 1 _Z3funidPbPi_param_3
)
{
	.reg .pred 	%p<7>;
	.reg .b16 	%rs<2>;
	.reg .b32 	%r<11>;
	.reg .b64 	%rd<5>;
	.reg .b64 	%fd<4>;

	ld.param.u32 	%r8, [_Z3funidPbPi_param_0];
	ld.param.f64 	%fd1, [_Z3funidPbPi_param_1];
	ld.param.u64 	%rd2, [_Z3funidPbPi_param_2];
	mov.u32 	%r9, %tid.x;
	cvt.rn.f64.u32 	%fd2, %r9;
	setp.ltu.f64 	%p1, %fd1, %fd2;
	@%p1 bra 	$L__BB0_5;
	mov.u32 	%r2, %ntid.x;
	cvta.to.global.u64 	%rd1, %rd2;
$L__BB0_2:
	setp.lt.u32 	%p2, %r9, 2;
	shl.b32 	%r10, %r9, 1;
	setp.gt.s32 	%p3, %r10, %r8;
	or.pred  	%p4, %p2, %p3;
	@%p4 bra 	$L__BB0_4;
$L__BB0_3:
	cvt.u64.u32 	%rd3, %r10;
	add.s64 	%rd4, %rd1, %rd3;
	mov.b16 	%rs1, 0;
	st.global.u8 	[%rd4], %rs1;
	add.s32 	%r10, %r10, %r9;
	setp.le.s32 	%p5, %r10, %r8;
	@%p5 bra 	$L__BB0_3;
$L__BB0_4:
	add.s32 	%r9, %r9, %r2;
	cvt.rn.f64.u32 	%fd3, %r9;
	setp.ge.f64 	%p6, %fd1, %fd3;
	@%p6 bra 	$L__BB0_2;
$L__BB0_5:
	ret;

}
	// .globl	_Z5countiPbPi
.visible .entry _Z5countiPbPi(
	.param .u32 _Z5countiPbPi_param_0,
	.param .u64 .ptr .align 1 _Z5countiPbPi_param_1,
	.param .u64 .ptr .align 1 _Z5countiPbPi_param_2
)
{
	.reg .pred 	%p<12>;
	.reg .b16 	%rs<6>;
	.reg .b32 	%r<40>;
	.reg .b64 	%rd<21>;

	ld.param.u32 	%r14, [_Z5countiPbPi_param_0];
	ld.param.u64 	%rd7, [_Z5countiPbPi_param_1];
	ld.param.u64 	%rd6, [_Z5countiPbPi_param_2];
	cvta.to.global.u64 	%rd1, %rd7;
	mov.u32 	%r39, %tid.x;
	mov.u32 	%r2, %ntid.x;
	setp.gt.s32 	%p1, %r39, %r14;
	@%p1 bra 	$L__BB1_16;
	cvta.to.global.u64 	%rd8, %rd6;
	mul.wide.u32 	%rd9, %r39, 4;
	add.s64 	%rd2, %rd8, %rd9;
	add.s32 	%r15, %r39, %r2;
	add.s32 	%r16, %r15, -1;
	max.u32 	%r17, %r14, %r16;
	sub.s32 	%r18, %r17, %r15;
	add.s32 	%r19, %r18, 1;
	setp.ne.s32 	%p2, %r19, 0;
	selp.u32 	%r20, 1, 0, %p2;
	selp.s32 	%r21, -1, 0, %p2;
	add.s32 	%r22, %r19, %r21;
	div.u32 	%r23, %r22, %r2;
	add.s32 	%r3, %r23, %r20;
	and.b32  	%r24, %r3, 3;
	setp.eq.s32 	%p3, %r24, 3;
	@%p3 bra 	$L__BB1_6;
	add.s32 	%r25, %r3, 1;
	and.b32  	%r26, %r25, 3;
	cvt.u64.u32 	%rd10, %r39;
	add.s64 	%rd20, %rd1, %rd10;
	neg.s32 	%r37, %r26;
	mad.lo.s32 	%r39, %r2, %r26, %r39;
	cvt.u64.u32 	%rd11, %r2;
$L__BB1_3:
	.pragma "nounroll";
	ld.global.u8 	%rs1, [%rd20];
	setp.eq.s16 	%p4, %rs1, 0;
	@%p4 bra 	$L__BB1_5;
	ld.global.u32 	%r27, [%rd2];
	add.s32 	%r28, %r27, 1;
	st.global.u32 	[%rd2], %r28;
$L__BB1_5:
	add.s64 	%rd20, %rd20, %rd11;
	add.s32 	%r37, %r37, 1;
	setp.ne.s32 	%p5, %r37, 0;
	@%p5 bra 	$L__BB1_3;
$L__BB1_6:
	setp.lt.u32 	%p6, %r3, 3;
	@%p6 bra 	$L__BB1_16;
$L__BB1_7:
	cvt.u64.u32 	%rd12, %r39;
	add.s64 	%rd13, %rd1, %rd12;
	ld.global.u8 	%rs2, [%rd13];
	setp.eq.s16 	%p7, %rs2, 0;
	@%p7 bra 	$L__BB1_9;
	ld.global.u32 	%r29, [%rd2];
	add.s32 	%r30, %r29, 1;
	st.global.u32 	[%rd2], %r30;
$L__BB1_9:
	add.s32 	%r10, %r39, %r2;
	cvt.u64.u32 	%rd14, %r10;
	add.s64 	%rd15, %rd1, %rd14;
	ld.global.u8 	%rs3, [%rd15];
	setp.eq.s16 	%p8, %rs3, 0;
	@%p8 bra 	$L__BB1_11;
	ld.global.u32 	%r31, [%rd2];
	add.s32 	%r32, %r31, 1;
	st.global.u32 	[%rd2], %r32;
$L__BB1_11:
	add.s32 	%r11, %r10, %r2;
	cvt.u64.u32 	%rd16, %r11;
	add.s64 	%rd17, %rd1, %rd16;
	ld.global.u8 	%rs4, [%rd17];
	setp.eq.s16 	%p9, %rs4, 0;
	@%p9 bra 	$L__BB1_13;
	ld.global.u32 	%r33, [%rd2];
	add.s32 	%r34, %r33, 1;
	st.global.u32 	[%rd2], %r34;
$L__BB1_13:
	add.s32 	%r12, %r11, %r2;
	cvt.u64.u32 	%rd18, %r12;
	add.s64 	%rd19, %rd1, %rd18;
	ld.global.u8 	%rs5, [%rd19];
	setp.eq.s16 	%p10, %rs5, 0;
	@%p10 bra 	$L__BB1_15;
	ld.global.u32 	%r35, [%rd2];
	add.s32 	%r36, %r35, 1;
	st.global.u32 	[%rd2], %r36;
$L__BB1_15:
	add.s32 	%r39, %r12, %r2;
	setp.le.s32 	%p11, %r39, %r14;
	@%p11 bra 	$L__BB1_7;
$L__BB1_16:
	ret;

}
	// .globl	_Z3sumPi
.visible .entry _Z3sumPi(
	.param .u64 .ptr .align 1 _Z3sumPi_param_0
)
{
	.reg .pred 	%p<3>;
	.reg .b32 	%r<16>;
	.reg .b64 	%rd<7>;

	ld.param.u64 	%rd2, [_Z3sumPi_param_0];
	cvta.to.global.u64 	%rd1, %rd2;
	mov.u32 	%r1, %tid.x;
	mov.u32 	%r14, %ntid.x;
	shl.b32 	%r3, %r1, 1;
	mov.b32 	%r15, 1;
$L__BB2_1:
	setp.ge.u32 	%p1, %r1, %r14;
	@%p1 bra 	$L__BB2_3;
	mul.lo.s32 	%r9, %r3, %r15;
	add.s32 	%r10, %r9, %r15;
	mul.wide.s32 	%rd3, %r10, 4;
	add.s64 	%rd4, %rd1, %rd3;
	ld.global.u32 	%r11, [%rd4];
	mul.wide.s32 	%rd5, %r9, 4;
	add.s64 	%rd6, %rd1, %rd5;
	ld.global.u32 	%r12, [%rd6];
	add.s32 	%r13, %r12, %r11;
	st.global.u32 	[%rd6], %r13;
$L__BB2_3:
	shl.b32 	%r15, %r15, 1;
	shr.u32 	%r7, %r14, 1;
	bar.sync 	0;
	setp.gt.u32 	%p2, %r14, 1;
	mov.u32 	%r14, %r7;
	@%p2 bra 	$L__BB2_1;
	ret;

}


// ===== COMPILED SASS (sm_100) =====

	.target	sm_100

	.elftype	@"ET_EXEC"


//--------------------- .note.nv.tkinfo           --------------------------
	.section	.note.nv.tkinfo,"",@"SHT_NOTE"
	.sectionflags	@"SHF_NOTE_NV_TKINFO"
	.tkinfo
        /*0018*/ 	.word	0x00000002
        /*0030*/ 	.string	""
        /*0030*/ 	.string	"ptxas"
        /*0030*/ 	.string	"Cuda compilation tools, release 13.0, V13.0.88"
        /*0030*/ 	.string	"Build cuda_13.0.r13.0/compiler.36424714_0"
        /*0030*/ 	.string	"-arch sm_100 -m 64 "



//--------------------- .note.nv.cuinfo           --------------------------
	.section	.note.nv.cuinfo,"",@"SHT_NOTE"
	.sectionflags	@"SHF_NOTE_NV_CUINFO"
        /*0018*/ 	.short	0x0002
        /*001a*/ 	.short	0x0064
        /*001c*/ 	.short	0x0082
	.zero		2


//--------------------- .nv.info                  --------------------------
	.section	.nv.info,"",@"SHT_CUDA_INFO"
	.align	4


	//----- nvinfo : EIATTR_REGCOUNT
	.align		4
        /*0000*/ 	.byte	0x04, 0x2f
        /*0002*/ 	.short	(.L_1 - .L_0)
	.align		4
.L_0:
        /*0004*/ 	.word	index@(_Z3funidPbPi)
        /*0008*/ 	.word	0x0000000a


	//----- nvinfo : EIATTR_FRAME_SIZE
	.align		4
.L_1:
        /*000c*/ 	.byte	0x04, 0x11
        /*000e*/ 	.short	(.L_3 - .L_2)
	.align		4
.L_2:
        /*0010*/ 	.word	index@(_Z3funidPbPi)
        /*0014*/ 	.word	0x00000000


	//----- nvinfo : EIATTR_REGCOUNT
	.align		4
.L_3:
        /*0018*/ 	.byte	0x04, 0x2f
        /*001a*/ 	.short	(.L_5 - .L_4)
	.align		4
.L_4:
        /*001c*/ 	.word	index@(_Z5countiPbPi)
        /*0020*/ 	.word	0x0000000e


	//----- nvinfo : EIATTR_FRAME_SIZE
	.align		4
.L_5:
        /*0024*/ 	.byte	0x04, 0x11
        /*0026*/ 	.short	(.L_7 - .L_6)
	.align		4
.L_6:
        /*0028*/ 	.word	index@(_Z5countiPbPi)
        /*002c*/ 	.word	0x00000000


	//----- nvinfo : EIATTR_REGCOUNT
	.align		4
.L_7:
        /*0030*/ 	.byte	0x04, 0x2f
        /*0032*/ 	.short	(.L_9 - .L_8)
	.align		4
.L_8:
        /*0034*/ 	.word	index@(_Z3sumPi)
        /*0038*/ 	.word	0x0000000c


	//----- nvinfo : EIATTR_FRAME_SIZE
	.align		4
.L_9:
        /*003c*/ 	.byte	0x04, 0x11
        /*003e*/ 	.short	(.L_11 - .L_10)
	.align		4
.L_10:
        /*0040*/ 	.word	index@(_Z3sumPi)
        /*0044*/ 	.word	0x00000000


	//----- nvinfo : EIATTR_MIN_STACK_SIZE
	.align		4
.L_11:
        /*0048*/ 	.byte	0x04, 0x12
        /*004a*/ 	.short	(.L_13 - .L_12)
	.align		4
.L_12:
        /*004c*/ 	.word	index@(_Z3sumPi)
        /*0050*/ 	.word	0x00000000


	//----- nvinfo : EIATTR_MIN_STACK_SIZE
	.align		4
.L_13:
        /*0054*/ 	.byte	0x04, 0x12
        /*0056*/ 	.short	(.L_15 - .L_14)
	.align		4
.L_14:
        /*0058*/ 	.word	index@(_Z5countiPbPi)
        /*005c*/ 	.word	0x00000000


	//----- nvinfo : EIATTR_MIN_STACK_SIZE
	.align		4
.L_15:
        /*0060*/ 	.byte	0x04, 0x12
        /*0062*/ 	.short	(.L_17 - .L_16)
	.align		4
.L_16:
        /*0064*/ 	.word	index@(_Z3funidPbPi)
        /*0068*/ 	.word	0x00000000
.L_17:


//--------------------- .nv.compat                --------------------------
	.section	.nv.compat,"",@"SHT_CUDA_COMPAT_INFO"
	.align	4
        /*0000*/ 	.byte	0x02, 0x09, 0x00, 0x00, 0x02, 0x02, 0x01, 0x00, 0x02, 0x05, 0x05, 0x00, 0x03, 0x07, 0x01, 0x01
        /*0010*/ 	.byte	0x02, 0x03, 0x00, 0x00, 0x02, 0x06, 0x01, 0x00, 0x04, 0x0b, 0x08, 0x00, 0x01, 0x00, 0x00, 0x00
        /*0020*/ 	.byte	0x00, 0x00, 0x00, 0x00


//--------------------- .nv.info._Z3sumPi         --------------------------
	.section	.nv.info._Z3sumPi,"",@"SHT_CUDA_INFO"
	.sectionflags	@""
	.align	4


	//----- nvinfo : EIATTR_CUDA_API_VERSION
	.align		4
        /*0000*/ 	.byte	0x04, 0x37
        /*0002*/ 	.short	(.L_19 - .L_18)
.L_18:
        /*0004*/ 	.word	0x00000082


	//----- nvinfo : EIATTR_KPARAM_INFO
	.align		4
.L_19:
        /*0008*/ 	.byte	0x04, 0x17
        /*000a*/ 	.short	(.L_21 - .L_20)
.L_20:
        /*000c*/ 	.word	0x00000000
        /*0010*/ 	.short	0x0000
        /*0012*/ 	.short	0x0000
        /*0014*/ 	.byte	0x00, 0xf5, 0x21, 0x00


	//----- nvinfo : EIATTR_SPARSE_MMA_MASK
	.align		4
.L_21:
        /*0018*/ 	.byte	0x03, 0x50
        /*001a*/ 	.short	0x0000


	//----- nvinfo : EIATTR_MAXREG_COUNT
	.align		4
        /*001c*/ 	.byte	0x03, 0x1b
        /*001e*/ 	.short	0x00ff


	//----- nvinfo : EIATTR_NUM_BARRIERS
	.align		4
        /*0020*/ 	.byte	0x02, 0x4c
        /*0022*/ 	.byte	0x01
	.zero		1


	//----- nvinfo : EIATTR_MERCURY_ISA_VERSION
	.align		4
        /*0024*/ 	.byte	0x03, 0x5f
        /*0026*/ 	.short	0x0101


	//----- nvinfo : EIATTR_VRC_CTA_INIT_COUNT
	.align		4
        /*0028*/ 	.byte	0x02, 0x4a
	.zero		1
	.zero		1


	//----- nvinfo : EIATTR_EXIT_INSTR_OFFSETS
	.align		4
        /*002c*/ 	.byte	0x04, 0x1c
        /*002e*/ 	.short	(.L_23 - .L_22)


	//   ....[0]....
.L_22:
        /*0030*/ 	.word	0x00000190


	//----- nvinfo : EIATTR_CRS_STACK_SIZE
	.align		4
.L_23:
        /*0034*/ 	.byte	0x04, 0x1e
        /*0036*/ 	.short	(.L_25 - .L_24)
.L_24:
        /*0038*/ 	.word	0x00000000


	//----- nvinfo : EIATTR_CBANK_PARAM_SIZE
	.align		4
.L_25:
        /*003c*/ 	.byte	0x03, 0x19
        /*003e*/ 	.short	0x0008


	//----- nvinfo : EIATTR_PARAM_CBANK
	.align		4
        /*0040*/ 	.byte	0x04, 0x0a
        /*0042*/ 	.short	(.L_27 - .L_26)
	.align		4
.L_26:
        /*0044*/ 	.word	index@(.nv.constant0._Z3sumPi)
        /*0048*/ 	.short	0x0380
        /*004a*/ 	.short	0x0008


	//----- nvinfo : EIATTR_SW_WAR
	.align		4
.L_27:
        /*004c*/ 	.byte	0x04, 0x36
        /*004e*/ 	.short	(.L_29 - .L_28)
.L_28:
        /*0050*/ 	.word	0x00000008
.L_29:


//--------------------- .nv.info._Z5countiPbPi    --------------------------
	.section	.nv.info._Z5countiPbPi,"",@"SHT_CUDA_INFO"
	.sectionflags	@""
	.align	4


	//----- nvinfo : EIATTR_CUDA_API_VERSION
	.align		4
        /*0000*/ 	.byte	0x04, 0x37
        /*0002*/ 	.short	(.L_31 - .L_30)
.L_30:
        /*0004*/ 	.word	0x00000082


	//----- nvinfo : EIATTR_KPARAM_INFO
	.align		4
.L_31:
        /*0008*/ 	.byte	0x04, 0x17
        /*000a*/ 	.short	(.L_33 - .L_32)
.L_32:
        /*000c*/ 	.word	0x00000000
        /*0010*/ 	.short	0x0002
        /*0012*/ 	.short	0x0010
        /*0014*/ 	.byte	0x00, 0xf5, 0x21, 0x00


	//----- nvinfo : EIATTR_KPARAM_INFO
	.align		4
.L_33:
        /*0018*/ 	.byte	0x04, 0x17
        /*001a*/ 	.short	(.L_35 - .L_34)
.L_34:
        /*001c*/ 	.word	0x00000000
        /*0020*/ 	.short	0x0001
        /*0022*/ 	.short	0x0008
        /*0024*/ 	.byte	0x00, 0xf5, 0x21, 0x00


	//----- nvinfo : EIATTR_KPARAM_INFO
	.align		4
.L_35:
        /*0028*/ 	.byte	0x04, 0x17
        /*002a*/ 	.short	(.L_37 - .L_36)
.L_36:
        /*002c*/ 	.word	0x00000000
        /*0030*/ 	.short	0x0000
        /*0032*/ 	.short	0x0000
        /*0034*/ 	.byte	0x00, 0xf0, 0x11, 0x00


	//----- nvinfo : EIATTR_SPARSE_MMA_MASK
	.align		4
.L_37:
        /*0038*/ 	.byte	0x03, 0x50
        /*003a*/ 	.short	0x0000


	//----- nvinfo : EIATTR_MAXREG_COUNT
	.align		4
        /*003c*/ 	.byte	0x03, 0x1b
        /*003e*/ 	.short	0x00ff


	//----- nvinfo : EIATTR_MERCURY_ISA_VERSION
	.align		4
        /*0040*/ 	.byte	0x03, 0x5f
        /*0042*/ 	.short	0x0101


	//----- nvinfo : EIATTR_VRC_CTA_INIT_COUNT
	.align		4
        /*0044*/ 	.byte	0x02, 0x4a
	.zero		1
	.zero		1


	//----- nvinfo : EIATTR_EXIT_INSTR_OFFSETS
	.align		4
        /*0048*/ 	.byte	0x04, 0x1c
        /*004a*/ 	.short	(.L_39 - .L_38)


	//   ....[0]....
.L_38:
        /*004c*/ 	.word	0x00000050


	//   ....[1]....
        /*0050*/ 	.word	0x000003d0


	//   ....[2]....
        /*0054*/ 	.word	0x00000630


	//----- nvinfo : EIATTR_CRS_STACK_SIZE
	.align		4
.L_39:
        /*0058*/ 	.byte	0x04, 0x1e
        /*005a*/ 	.short	(.L_41 - .L_40)
.L_40:
        /*005c*/ 	.word	0x00000000


	//----- nvinfo : EIATTR_CBANK_PARAM_SIZE
	.align		4
.L_41:
        /*0060*/ 	.byte	0x03, 0x19
        /*0062*/ 	.short	0x0018


	//----- nvinfo : EIATTR_PARAM_CBANK
	.align		4
        /*0064*/ 	.byte	0x04, 0x0a
        /*0066*/ 	.short	(.L_43 - .L_42)
	.align		4
.L_42:
        /*0068*/ 	.word	index@(.nv.constant0._Z5countiPbPi)
        /*006c*/ 	.short	0x0380
        /*006e*/ 	.short	0x0018


	//----- nvinfo : EIATTR_SW_WAR
	.align		4
.L_43:
        /*0070*/ 	.byte	0x04, 0x36
        /*0072*/ 	.short	(.L_45 - .L_44)
.L_44:
        /*0074*/ 	.word	0x00000008
.L_45:


//--------------------- .nv.info._Z3funidPbPi     --------------------------
	.section	.nv.info._Z3funidPbPi,"",@"SHT_CUDA_INFO"
	.sectionflags	@""
	.align	4


	//----- nvinfo : EIATTR_CUDA_API_VERSION
	.align		4
        /*0000*/ 	.byte	0x04, 0x37
        /*0002*/ 	.short	(.L_47 - .L_46)
.L_46:
        /*0004*/ 	.word	0x00000082


	//----- nvinfo : EIATTR_KPARAM_INFO
	.align		4
.L_47:
        /*0008*/ 	.byte	0x04, 0x17
        /*000a*/ 	.short	(.L_49 - .L_48)
.L_48:
        /*000c*/ 	.word	0x00000000
        /*0010*/ 	.short	0x0003
        /*0012*/ 	.short	0x0018
        /*0014*/ 	.byte	0x00, 0xf5, 0x21, 0x00


	//----- nvinfo : EIATTR_KPARAM_INFO
	.align		4
.L_49:
        /*0018*/ 	.byte	0x04, 0x17
        /*001a*/ 	.short	(.L_51 - .L_50)
.L_50:
        /*001c*/ 	.word	0x00000000
        /*0020*/ 	.short	0x0002
        /*0022*/ 	.short	0x0010
        /*0024*/ 	.byte	0x00, 0xf5, 0x21, 0x00


	//----- nvinfo : EIATTR_KPARAM_INFO
	.align		4
.L_51:
        /*0028*/ 	.byte	0x04, 0x17
        /*002a*/ 	.short	(.L_53 - .L_52)
.L_52:
        /*002c*/ 	.word	0x00000000
        /*0030*/ 	.short	0x0001
        /*0032*/ 	.short	0x0008
        /*0034*/ 	.byte	0x00, 0xf0, 0x21, 0x00


	//----- nvinfo : EIATTR_KPARAM_INFO
	.align		4
.L_53:
        /*0038*/ 	.byte	0x04, 0x17
        /*003a*/ 	.short	(.L_55 - .L_54)
.L_54:
        /*003c*/ 	.word	0x00000000
        /*0040*/ 	.short	0x0000
        /*0042*/ 	.short	0x0000
        /*0044*/ 	.byte	0x00, 0xf0, 0x11, 0x00


	//----- nvinfo : EIATTR_SPARSE_MMA_MASK
	.align		4
.L_55:
        /*0048*/ 	.byte	0x03, 0x50
        /*004a*/ 	.short	0x0000


	//----- nvinfo : EIATTR_MAXREG_COUNT
	.align		4
        /*004c*/ 	.byte	0x03, 0x1b
        /*004e*/ 	.short	0x00ff


	//----- nvinfo : EIATTR_MERCURY_ISA_VERSION
	.align		4
        /*0050*/ 	.byte	0x03, 0x5f
        /*0052*/ 	.short	0x0101


	//----- nvinfo : EIATTR_VRC_CTA_INIT_COUNT
	.align		4
        /*0054*/ 	.byte	0x02, 0x4a
	.zero		1
	.zero		1


	//----- nvinfo : EIATTR_EXIT_INSTR_OFFSETS
	.align		4
        /*0058*/ 	.byte	0x04, 0x1c
        /*005a*/ 	.short	(.L_57 - .L_56)


	//   ....[0]....
.L_56:
        /*005c*/ 	.word	0x00000050


	//   ....[1]....
        /*0060*/ 	.word	0x000001c0


	//----- nvinfo : EIATTR_CRS_STACK_SIZE
	.align		4
.L_57:
        /*0064*/ 	.byte	0x04, 0x1e
        /*0066*/ 	.short	(.L_59 - .L_58)
.L_58:
        /*0068*/ 	.word	0x00000000


	//----- nvinfo : EIATTR_CBANK_PARAM_SIZE
	.align		4
.L_59:
        /*006c*/ 	.byte	0x03, 0x19
        /*006e*/ 	.short	0x0020


	//----- nvinfo : EIATTR_PARAM_CBANK
	.align		4
        /*0070*/ 	.byte	0x04, 0x0a
        /*0072*/ 	.short	(.L_61 - .L_60)
	.align		4
.L_60:
        /*0074*/ 	.word	index@(.nv.constant0._Z3funidPbPi)
        /*0078*/ 	.short	0x0380
        /*007a*/ 	.short	0x0020


	//----- nvinfo : EIATTR_SW_WAR
	.align		4
.L_61:
        /*007c*/ 	.byte	0x04, 0x36
        /*007e*/ 	.short	(.L_63 - .L_62)
.L_62:
        /*0080*/ 	.word	0x00000008
.L_63:


//--------------------- .nv.callgraph             --------------------------
	.section	.nv.callgraph,"",@"SHT_CUDA_CALLGRAPH"
	.align	4
	.sectionentsize	8
	.align		4
        /*0000*/ 	.word	0x00000000
	.align		4
        /*0004*/ 	.word	0xffffffff
	.align		4
        /*0008*/ 	.word	0x00000000
	.align		4
        /*000c*/ 	.word	0xfffffffe
	.align		4
        /*0010*/ 	.word	0x00000000
	.align		4
        /*0014*/ 	.word	0xfffffffd
	.align		4
        /*0018*/ 	.word	0x00000000
	.align		4
        /*001c*/ 	.word	0xfffffffc


//--------------------- .text._Z3sumPi            --------------------------
	.section	.text._Z3sumPi,"ax",@progbits
	.align	128
        .global         _Z3sumPi
        .type           _Z3sumPi,@function
        .size           _Z3sumPi,(.L_x_16 - _Z3sumPi)
        .other          _Z3sumPi,@"STO_CUDA_ENTRY STV_DEFAULT"
_Z3sumPi:
.text._Z3sumPi:
[----:B------:R-:W-:Y:S01]  /*0000*/  LDC R1, c[0x0][0x37c] ;  /* 0x0000df00ff017b82 */ /* 0x000fe20000000800 */
[----:B------:R-:W0:Y:S07]  /*0010*/  S2R R8, SR_TID.X ;  /* 0x0000000000087919 */ /* 0x000e2e0000002100 */
[----:B------:R-:W1:Y:S01]  /*0020*/  LDC.64 R6, c[0x0][0x380] ;  /* 0x0000e000ff067b82 */ /* 0x000e620000000a00 */
[----:B------:R-:W2:Y:S01]  /*0030*/  LDCU.64 UR8, c[0x0][0x358] ;  /* 0x00006b00ff0877ac */ /* 0x000ea20008000a00 */
[----:B------:R-:W3:Y:S01]  /*0040*/  LDCU UR4, c[0x0][0x360] ;  /* 0x00006c00ff0477ac */ /* 0x000ee20008000800 */
[----:B------:R-:W-:Y:S01]  /*0050*/  UMOV UR6, 0x1 ;  /* 0x0000000100067882 */ /* 0x000fe20000000000 */
[----:B0-23--:R-:W-:-:S07]  /*0060*/  SHF.L.U32 R0, R8, 0x1, RZ ;  /* 0x0000000108007819 */ /* 0x00dfce00000006ff */
.L_x_2:
[----:B------:R-:W-:Y:S01]  /*0070*/  ISETP.GE.U32.AND P0, PT, R8, UR4, PT ;  /* 0x0000000408007c0c */ /* 0x000fe2000bf06070 */
[----:B------:R-:W-:-:S12]  /*0080*/  BSSY.RECONVERGENT B0, `(.L_x_0) ;  /* 0x000000a000007945 */ /* 0x000fd80003800200 */
[----:B0-----:R-:W-:Y:S05]  /*0090*/  @P0 BRA `(.L_x_1) ;  /* 0x0000000000200947 */ /* 0x001fea0003800000 */
[----:B------:R-:W-:-:S05]  /*00a0*/  IMAD R5, R0, UR6, RZ ;  /* 0x0000000600057c24 */ /* 0x000fca000f8e02ff */
[C---:B------:R-:W-:Y:S01]  /*00b0*/  IADD3 R3, PT, PT, R5.reuse, UR6, RZ ;  /* 0x0000000605037c10 */ /* 0x040fe2000fffe0ff */
[----:B-1----:R-:W-:-:S04]  /*00c0*/  IMAD.WIDE R4, R5, 0x4, R6 ;  /* 0x0000000405047825 */ /* 0x002fc800078e0206 */
[----:B------:R-:W-:Y:S01]  /*00d0*/  IMAD.WIDE R2, R3, 0x4, R6 ;  /* 0x0000000403027825 */ /* 0x000fe200078e0206 */
[----:B------:R-:W2:Y:S05]  /*00e0*/  LDG.E R9, desc[UR8][R4.64] ;  /* 0x0000000804097981 */ /* 0x000eaa000c1e1900 */
[----:B------:R-:W2:Y:S02]  /*00f0*/  LDG.E R2, desc[UR8][R2.64] ;  /* 0x0000000802027981 */ /* 0x000ea4000c1e1900 */
[----:B--2---:R-:W-:-:S05]  /*0100*/  IADD3 R9, PT, PT, R2, R9, RZ ;  /* 0x0000000902097210 */ /* 0x004fca0007ffe0ff */
[----:B------:R0:W-:Y:S02]  /*0110*/  STG.E desc[UR8][R4.64], R9 ;  /* 0x0000000904007986 */ /* 0x0001e4000c101908 */
.L_x_1:
[----:B------:R-:W-:Y:S05]  /*0120*/  BSYNC.RECONVERGENT B0 ;  /* 0x0000000000007941 */ /* 0x000fea0003800200 */
.L_x_0:
[----:B------:R-:W-:Y:S01]  /*0130*/  BAR.SYNC.DEFER_BLOCKING 0x0 ;  /* 0x0000000000007b1d */ /* 0x000fe20000010000 */
[----:B------:R-:W-:Y:S02]  /*0140*/  UISETP.GT.U32.AND UP0, UPT, UR4, 0x1, UPT ;  /* 0x000000010400788c */ /* 0x000fe4000bf04070 */
[----:B------:R-:W-:Y:S02]  /*0150*/  USHF.R.U32.HI UR5, URZ, 0x1, UR4 ;  /* 0x00000001ff057899 */ /* 0x000fe40008011604 */
[----:B------:R-:W-:-:S05]  /*0160*/  USHF.L.U32 UR6, UR6, 0x1, URZ ;  /* 0x0000000106067899 */ /* 0x000fca00080006ff */
[----:B------:R-:W-:Y:S01]  /*0170*/  UMOV UR4, UR5 ;  /* 0x0000000500047c82 */ /* 0x000fe20008000000 */
[----:B------:R-:W-:Y:S06]  /*0180*/  BRA.U UP0, `(.L_x_2) ;  /* 0xfffffffd00b87547 */ /* 0x000fec000b83ffff */
[----:B------:R-:W-:Y:S05]  /*0190*/  EXIT ;  /* 0x000000000000794d */ /* 0x000fea0003800000 */
.L_x_3:
[----:B------:R-:W-:-:S00]  /*01a0*/  BRA `(.L_x_3) ;  /* 0xfffffffc00fc7947 */ /* 0x000fc0000383ffff */
[----:B------:R-:W-:-:S00]  /*01b0*/  NOP ;  /* 0x0000000000007918 */ /* 0x000fc00000000000 */
        /* <DEDUP_REMOVED lines=12> */
.L_x_16:


//--------------------- .text._Z5countiPbPi       --------------------------
	.section	.text._Z5countiPbPi,"ax",@progbits
	.align	128
        .global         _Z5countiPbPi
        .type           _Z5countiPbPi,@function
        .size           _Z5countiPbPi,(.L_x_17 - _Z5countiPbPi)
        .other          _Z5countiPbPi,@"STO_CUDA_ENTRY STV_DEFAULT"
_Z5countiPbPi:
.text._Z5countiPbPi:
[----:B------:R-:W-:Y:S01]  /*0000*/  LDC R1, c[0x0][0x37c] ;  /* 0x0000df00ff017b82 */ /* 0x000fe20000000800 */
[----:B------:R-:W0:Y:S07]  /*0010*/  S2R R0, SR_TID.X ;  /* 0x0000000000007919 */ /* 0x000e2e0000002100 */
[----:B------:R-:W0:Y:S01]  /*0020*/  LDC R5, c[0x0][0x380] ;  /* 0x0000e000ff057b82 */ /* 0x000e220000000800 */
[----:B------:R-:W1:Y:S01]  /*0030*/  LDCU UR4, c[0x0][0x360] ;  /* 0x00006c00ff0477ac */ /* 0x000e620008000800 */
[----:B0-----:R-:W-:-:S13]  /*0040*/  ISETP.GT.AND P0, PT, R0, R5, PT ;  /* 0x000000050000720c */ /* 0x001fda0003f04270 */
[----:B-1----:R-:W-:Y:S05]  /*0050*/  @P0 EXIT ;  /* 0x000000000000094d */ /* 0x002fea0003800000 */
[----:B------:R-:W0:Y:S01]  /*0060*/  I2F.U32.RP R6, UR4 ;  /* 0x0000000400067d06 */ /* 0x000e220008209000 */
[----:B------:R-:W-:Y:S01]  /*0070*/  VIADD R2, R0, UR4 ;  /* 0x0000000400027c36 */ /* 0x000fe20008000000 */
[----:B------:R-:W-:Y:S01]  /*0080*/  ISETP.NE.U32.AND P3, PT, RZ, UR4, PT ;  /* 0x00000004ff007c0c */ /* 0x000fe2000bf65070 */
[----:B------:R-:W1:Y:S01]  /*0090*/  LDCU UR5, c[0x0][0x380] ;  /* 0x00007000ff0577ac */ /* 0x000e620008000800 */
[----:B------:R-:W-:Y:S02]  /*00a0*/  BSSY.RECONVERGENT B0, `(.L_x_4) ;  /* 0x0000032000007945 */ /* 0x000fe40003800200 */
[----:B------:R-:W-:Y:S01]  /*00b0*/  VIADDMNMX.U32 R5, R2, 0xffffffff, R5, !PT ;  /* 0xffffffff02057846 */ /* 0x000fe20007800005 */
[----:B------:R-:W2:Y:S04]  /*00c0*/  LDCU.64 UR10, c[0x0][0x388] ;  /* 0x00007100ff0a77ac */ /* 0x000ea80008000a00 */
[----:B------:R-:W-:Y:S01]  /*00d0*/  IMAD.IADD R5, R5, 0x1, -R2 ;  /* 0x0000000105057824 */ /* 0x000fe200078e0a02 */
[----:B------:R-:W3:Y:S01]  /*00e0*/  LDCU.64 UR6, c[0x0][0x358] ;  /* 0x00006b00ff0677ac */ /* 0x000ee20008000a00 */
[----:B------:R-:W-:Y:S01]  /*00f0*/  IMAD.MOV.U32 R2, RZ, RZ, RZ ;  /* 0x000000ffff027224 */ /* 0x000fe200078e00ff */
[----:B0-----:R-:W0:Y:S01]  /*0100*/  MUFU.RCP R6, R6 ;  /* 0x0000000600067308 */ /* 0x001e220000001000 */
[----:B------:R-:W-:-:S05]  /*0110*/  VIADD R4, R5, 0x1 ;  /* 0x0000000105047836 */ /* 0x000fca0000000000 */
[----:B------:R-:W-:Y:S01]  /*0120*/  ISETP.NE.AND P0, PT, R4, RZ, PT ;  /* 0x000000ff0400720c */ /* 0x000fe20003f05270 */
[----:B0-----:R-:W-:-:S12]  /*0130*/  VIADD R3, R6, 0xffffffe ;  /* 0x0ffffffe06037836 */ /* 0x001fd80000000000 */
[----:B------:R-:W-:Y:S01]  /*0140*/  @!P0 IMAD.MOV R5, RZ, RZ, R4 ;  /* 0x000000ffff058224 */ /* 0x000fe200078e0204 */
[----:B------:R-:W-:Y:S01]  /*0150*/  SEL R4, RZ, 0x1, !P0 ;  /* 0x00000001ff047807 */ /* 0x000fe20004000000 */
[----:B------:R-:W0:Y:S02]  /*0160*/  F2I.FTZ.U32.TRUNC.NTZ R3, R3 ;  /* 0x0000000300037305 */ /* 0x000e24000021f000 */
[----:B0-----:R-:W-:-:S05]  /*0170*/  IADD3 R7, PT, PT, RZ, -R3, RZ ;  /* 0x80000003ff077210 */ /* 0x001fca0007ffe0ff */
[----:B------:R-:W-:-:S04]  /*0180*/  IMAD R7, R7, UR4, RZ ;  /* 0x0000000407077c24 */ /* 0x000fc8000f8e02ff */
[----:B------:R-:W-:-:S06]  /*0190*/  IMAD.HI.U32 R2, R3, R7, R2 ;  /* 0x0000000703027227 */ /* 0x000fcc00078e0002 */
[----:B------:R-:W-:-:S04]  /*01a0*/  IMAD.HI.U32 R7, R2, R5, RZ ;  /* 0x0000000502077227 */ /* 0x000fc800078e00ff */
[----:B------:R-:W-:-:S04]  /*01b0*/  IMAD.MOV R2, RZ, RZ, -R7 ;  /* 0x000000ffff027224 */ /* 0x000fc800078e0a07 */
[----:B------:R-:W-:Y:S02]  /*01c0*/  IMAD R5, R2, UR4, R5 ;  /* 0x0000000402057c24 */ /* 0x000fe4000f8e0205 */
[----:B------:R-:W0:Y:S03]  /*01d0*/  LDC.64 R2, c[0x0][0x390] ;  /* 0x0000e400ff027b82 */ /* 0x000e260000000a00 */
[----:B------:R-:W-:-:S13]  /*01e0*/  ISETP.GE.U32.AND P1, PT, R5, UR4, PT ;  /* 0x0000000405007c0c */ /* 0x000fda000bf26070 */
[----:B------:R-:W-:Y:S01]  /*01f0*/  @P1 IADD3 R5, PT, PT, R5, -UR4, RZ ;  /* 0x8000000405051c10 */ /* 0x000fe2000fffe0ff */
[----:B------:R-:W-:-:S03]  /*0200*/  @P1 VIADD R7, R7, 0x1 ;  /* 0x0000000107071836 */ /* 0x000fc60000000000 */
[----:B------:R-:W-:Y:S01]  /*0210*/  ISETP.GE.U32.AND P2, PT, R5, UR4, PT ;  /* 0x0000000405007c0c */ /* 0x000fe2000bf46070 */
[----:B0-----:R-:W-:-:S12]  /*0220*/  IMAD.WIDE.U32 R2, R0, 0x4, R2 ;  /* 0x0000000400027825 */ /* 0x001fd800078e0002 */
[----:B------:R-:W-:Y:S01]  /*0230*/  @P2 VIADD R7, R7, 0x1 ;  /* 0x0000000107072836 */ /* 0x000fe20000000000 */
[----:B------:R-:W-:-:S05]  /*0240*/  @!P3 LOP3.LUT R7, RZ, UR4, RZ, 0x33, !PT ;  /* 0x00000004ff07bc12 */ /* 0x000fca000f8e33ff */
[----:B------:R-:W-:-:S05]  /*0250*/  IMAD.IADD R4, R4, 0x1, R7 ;  /* 0x0000000104047824 */ /* 0x000fca00078e0207 */
[C---:B------:R-:W-:Y:S02]  /*0260*/  LOP3.LUT R5, R4.reuse, 0x3, RZ, 0xc0, !PT ;  /* 0x0000000304057812 */ /* 0x040fe400078ec0ff */
[----:B------:R-:W-:Y:S02]  /*0270*/  ISETP.GE.U32.AND P0, PT, R4, 0x3, PT ;  /* 0x000000030400780c */ /* 0x000fe40003f06070 */
[----:B------:R-:W-:-:S13]  /*0280*/  ISETP.NE.AND P1, PT, R5, 0x3, PT ;  /* 0x000000030500780c */ /* 0x000fda0003f25270 */
[----:B-123--:R-:W-:Y:S05]  /*0290*/  @!P1 BRA `(.L_x_5) ;  /* 0x0000000000489947 */ /* 0x00efea0003800000 */
[----:B------:R-:W0:Y:S01]  /*02a0*/  LDCU.64 UR8, c[0x0][0x388] ;  /* 0x00007100ff0877ac */ /* 0x000e220008000a00 */
[----:B------:R-:W-:-:S04]  /*02b0*/  IADD3 R4, PT, PT, R4, 0x1, RZ ;  /* 0x0000000104047810 */ /* 0x000fc80007ffe0ff */
[----:B------:R-:W-:-:S05]  /*02c0*/  LOP3.LUT R5, R4, 0x3, RZ, 0xc0, !PT ;  /* 0x0000000304057812 */ /* 0x000fca00078ec0ff */
[----:B------:R-:W-:Y:S01]  /*02d0*/  IMAD.MOV R6, RZ, RZ, -R5 ;  /* 0x000000ffff067224 */ /* 0x000fe200078e0a05 */
[----:B0-----:R-:W-:Y:S01]  /*02e0*/  IADD3 R4, P1, PT, R0, UR8, RZ ;  /* 0x0000000800047c10 */ /* 0x001fe2000ff3e0ff */
[----:B------:R-:W-:-:S04]  /*02f0*/  IMAD R0, R5, UR4, R0 ;  /* 0x0000000405007c24 */ /* 0x000fc8000f8e0200 */
[----:B------:R-:W-:-:S08]  /*0300*/  IMAD.X R9, RZ, RZ, UR9, P1 ;  /* 0x00000009ff097e24 */ /* 0x000fd000088e06ff */
.L_x_6:
[----:B------:R-:W-:-:S06]  /*0310*/  IMAD.MOV.U32 R5, RZ, RZ, R9 ;  /* 0x000000ffff057224 */ /* 0x000fcc00078e0009 */
[----:B------:R-:W2:Y:S02]  /*0320*/  LDG.E.U8 R5, desc[UR6][R4.64] ;  /* 0x0000000604057981 */ /* 0x000ea4000c1e1100 */
[----:B--2---:R-:W-:-:S13]  /*0330*/  ISETP.NE.AND P1, PT, R5, RZ, PT ;  /* 0x000000ff0500720c */ /* 0x004fda0003f25270 */
[----:B0-----:R-:W2:Y:S01]  /*0340*/  @P1 LDG.E R7, desc[UR6][R2.64] ;  /* 0x0000000602071981 */ /* 0x001ea2000c1e1900 */
[----:B------:R-:W-:-:S05]  /*0350*/  VIADD R6, R6, 0x1 ;  /* 0x0000000106067836 */ /* 0x000fca0000000000 */
[----:B------:R-:W-:Y:S02]  /*0360*/  ISETP.NE.AND P2, PT, R6, RZ, PT ;  /* 0x000000ff0600720c */ /* 0x000fe40003f45270 */
[----:B--2---:R-:W-:-:S05]  /*0370*/  @P1 IADD3 R7, PT, PT, R7, 0x1, RZ ;  /* 0x0000000107071810 */ /* 0x004fca0007ffe0ff */
[----:B------:R0:W-:Y:S01]  /*0380*/  @P1 STG.E desc[UR6][R2.64], R7 ;  /* 0x0000000702001986 */ /* 0x0001e2000c101906 */
[----:B------:R-:W-:-:S05]  /*0390*/  IADD3 R4, P1, PT, R4, UR4, RZ ;  /* 0x0000000404047c10 */ /* 0x000fca000ff3e0ff */
[----:B------:R-:W-:Y:S01]  /*03a0*/  IMAD.X R9, RZ, RZ, R9, P1 ;  /* 0x000000ffff097224 */ /* 0x000fe200008e0609 */
[----:B------:R-:W-:Y:S07]  /*03b0*/  @P2 BRA `(.L_x_6) ;  /* 0xfffffffc00d42947 */ /* 0x000fee000383ffff */
.L_x_5:
[----:B------:R-:W-:Y:S05]  /*03c0*/  BSYNC.RECONVERGENT B0 ;  /* 0x0000000000007941 */ /* 0x000fea0003800200 */
.L_x_4:
[----:B------:R-:W-:Y:S05]  /*03d0*/  @!P0 EXIT ;  /* 0x000000000000894d */ /* 0x000fea0003800000 */
.L_x_9:
[----:B------:R-:W-:-:S05]  /*03e0*/  IADD3 R4, P0, PT, R0, UR10, RZ ;  /* 0x0000000a00047c10 */ /* 0x000fca000ff1e0ff */
[----:B0-----:R-:W-:-:S05]  /*03f0*/  IMAD.X R5, RZ, RZ, UR11, P0 ;  /* 0x0000000bff057e24 */ /* 0x001fca00080e06ff */
[----:B------:R-:W2:Y:S02]  /*0400*/  LDG.E.U8 R4, desc[UR6][R4.64] ;  /* 0x0000000604047981 */ /* 0x000ea4000c1e1100 */
[----:B--2---:R-:W-:-:S13]  /*0410*/  ISETP.NE.AND P0, PT, R4, RZ, PT ;  /* 0x000000ff0400720c */ /* 0x004fda0003f05270 */
[----:B------:R-:W2:Y:S01]  /*0420*/  @P0 LDG.E R8, desc[UR6][R2.64] ;  /* 0x0000000602080981 */ /* 0x000ea2000c1e1900 */
[----:B------:R-:W-:-:S04]  /*0430*/  IADD3 R0, PT, PT, R0, UR4, RZ ;  /* 0x0000000400007c10 */ /* 0x000fc8000fffe0ff */
[----:B------:R-:W-:-:S05]  /*0440*/  IADD3 R6, P1, PT, R0, UR10, RZ ;  /* 0x0000000a00067c10 */ /* 0x000fca000ff3e0ff */
[----:B0-----:R-:W-:Y:S02]  /*0450*/  IMAD.X R7, RZ, RZ, UR11, P1 ;  /* 0x0000000bff077e24 */ /* 0x001fe400088e06ff */
[----:B--2---:R-:W-:-:S05]  /*0460*/  @P0 VIADD R9, R8, 0x1 ;  /* 0x0000000108090836 */ /* 0x004fca0000000000 */
[----:B------:R0:W-:Y:S04]  /*0470*/  @P0 STG.E desc[UR6][R2.64], R9 ;  /* 0x0000000902000986 */ /* 0x0001e8000c101906 */
[----:B------:R-:W2:Y:S02]  /*0480*/  LDG.E.U8 R6, desc[UR6][R6.64] ;  /* 0x0000000606067981 */ /* 0x000ea4000c1e1100 */
[----:B--2---:R-:W-:-:S13]  /*0490*/  ISETP.NE.AND P0, PT, R6, RZ, PT ;  /* 0x000000ff0600720c */ /* 0x004fda0003f05270 */
[----:B------:R-:W2:Y:S01]  /*04a0*/  @P0 LDG.E R11, desc[UR6][R2.64] ;  /* 0x00000006020b0981 */ /* 0x000ea2000c1e1900 */
[----:B------:R-:W-:-:S05]  /*04b0*/  VIADD R0, R0, UR4 ;  /* 0x0000000400007c36 */ /* 0x000fca0008000000 */
[----:B------:R-:W-:-:S04]  /*04c0*/  IADD3 R4, P1, PT, R0, UR10, RZ ;  /* 0x0000000a00047c10 */ /* 0x000fc8000ff3e0ff */
[----:B------:R-:W-:Y:S01]  /*04d0*/  IADD3.X R5, PT, PT, RZ, UR11, RZ, P1, !PT ;  /* 0x0000000bff057c10 */ /* 0x000fe20008ffe4ff */
[----:B--2---:R-:W-:-:S05]  /*04e0*/  @P0 VIADD R11, R11, 0x1 ;  /* 0x000000010b0b0836 */ /* 0x004fca0000000000 */
[----:B------:R1:W-:Y:S04]  /*04f0*/  @P0 STG.E desc[UR6][R2.64], R11 ;  /* 0x0000000b02000986 */ /* 0x0003e8000c101906 */
[----:B------:R-:W2:Y:S02]  /*0500*/  LDG.E.U8 R4, desc[UR6][R4.64] ;  /* 0x0000000604047981 */ /* 0x000ea4000c1e1100 */
[----:B--2---:R-:W-:-:S13]  /*0510*/  ISETP.NE.AND P0, PT, R4, RZ, PT ;  /* 0x000000ff0400720c */ /* 0x004fda0003f05270 */
[----:B0-----:R-:W2:Y:S01]  /*0520*/  @P0 LDG.E R9, desc[UR6][R2.64] ;  /* 0x0000000602090981 */ /* 0x001ea2000c1e1900 */
[----:B------:R-:W-:-:S05]  /*0530*/  VIADD R0, R0, UR4 ;  /* 0x0000000400007c36 */ /* 0x000fca0008000000 */
[----:B------:R-:W-:-:S05]  /*0540*/  IADD3 R6, P1, PT, R0, UR10, RZ ;  /* 0x0000000a00067c10 */ /* 0x000fca000ff3e0ff */
[----:B------:R-:W-:Y:S01]  /*0550*/  IMAD.X R7, RZ, RZ, UR11, P1 ;  /* 0x0000000bff077e24 */ /* 0x000fe200088e06ff */
[----:B--2---:R-:W-:-:S05]  /*0560*/  @P0 IADD3 R9, PT, PT, R9, 0x1, RZ ;  /* 0x0000000109090810 */ /* 0x004fca0007ffe0ff */
[----:B------:R1:W-:Y:S04]  /*0570*/  @P0 STG.E desc[UR6][R2.64], R9 ;  /* 0x0000000902000986 */ /* 0x0003e8000c101906 */
[----:B------:R-:W2:Y:S01]  /*0580*/  LDG.E.U8 R6, desc[UR6][R6.64] ;  /* 0x0000000606067981 */ /* 0x000ea2000c1e1100 */
[----:B------:R-:W-:Y:S01]  /*0590*/  VIADD R0, R0, UR4 ;  /* 0x0000000400007c36 */ /* 0x000fe20008000000 */
[----:B------:R-:W-:Y:S04]  /*05a0*/  BSSY.RECONVERGENT B0, `(.L_x_7) ;  /* 0x0000007000007945 */ /* 0x000fe80003800200 */
[----:B------:R-:W-:-:S02]  /*05b0*/  ISETP.GT.AND P1, PT, R0, UR5, PT ;  /* 0x0000000500007c0c */ /* 0x000fc4000bf24270 */
[----:B--2---:R-:W-:-:S13]  /*05c0*/  ISETP.NE.AND P0, PT, R6, RZ, PT ;  /* 0x000000ff0600720c */ /* 0x004fda0003f05270 */
[----:B-1----:R-:W-:Y:S05]  /*05d0*/  @!P0 BRA `(.L_x_8) ;  /* 0x00000000000c8947 */ /* 0x002fea0003800000 */
[----:B------:R-:W2:Y:S02]  /*05e0*/  LDG.E R5, desc[UR6][R2.64] ;  /* 0x0000000602057981 */ /* 0x000ea4000c1e1900 */
[----:B--2---:R-:W-:-:S05]  /*05f0*/  VIADD R5, R5, 0x1 ;  /* 0x0000000105057836 */ /* 0x004fca0000000000 */
[----:B------:R0:W-:Y:S02]  /*0600*/  STG.E desc[UR6][R2.64], R5 ;  /* 0x0000000502007986 */ /* 0x0001e4000c101906 */
.L_x_8:
[----:B------:R-:W-:Y:S05]  /*0610*/  BSYNC.RECONVERGENT B0 ;  /* 0x0000000000007941 */ /* 0x000fea0003800200 */
.L_x_7:
[----:B------:R-:W-:Y:S05]  /*0620*/  @!P1 BRA `(.L_x_9) ;  /* 0xfffffffc006c9947 */ /* 0x000fea000383ffff */
[----:B------:R-:W-:Y:S05]  /*0630*/  EXIT ;  /* 0x000000000000794d */ /* 0x000fea0003800000 */
.L_x_10:
        /* <DEDUP_REMOVED lines=12> */
.L_x_17:


//--------------------- .text._Z3funidPbPi        --------------------------
	.section	.text._Z3funidPbPi,"ax",@progbits
	.align	128
        .global         _Z3funidPbPi
        .type           _Z3funidPbPi,@function
        .size           _Z3funidPbPi,(.L_x_18 - _Z3funidPbPi)
        .other          _Z3funidPbPi,@"STO_CUDA_ENTRY STV_DEFAULT"
_Z3funidPbPi:
.text._Z3funidPbPi:
[----:B------:R-:W-:Y:S01]  /*0000*/  LDC R1, c[0x0][0x37c] ;  /* 0x0000df00ff017b82 */ /* 0x000fe20000000800 */
[----:B------:R-:W0:Y:S01]  /*0010*/  S2R R0, SR_TID.X ;  /* 0x0000000000007919 */ /* 0x000e220000002100 */
[----:B------:R-:W1:Y:S01]  /*0020*/  LDCU.64 UR4, c[0x0][0x388] ;  /* 0x00007100ff0477ac */ /* 0x000e620008000a00 */
[----:B0-----:R-:W1:Y:S02]  /*0030*/  I2F.F64.U32 R2, R0 ;  /* 0x0000000000027312 */ /* 0x001e640000201800 */
[----:B-1----:R-:W-:-:S14]  /*0040*/  DSETP.GTU.AND P0, PT, R2, UR4, PT ;  /* 0x0000000402007e2a */ /* 0x002fdc000bf0c000 */
[----:B------:R-:W-:Y:S05]  /*0050*/  @P0 EXIT ;  /* 0x000000000000094d */ /* 0x000fea0003800000 */
[----:B------:R-:W0:Y:S01]  /*0060*/  LDCU UR4, c[0x0][0x360] ;  /* 0x00006c00ff0477ac */ /* 0x000e220008000800 */
[----:B------:R-:W1:Y:S02]  /*0070*/  LDCU.64 UR6, c[0x0][0x358] ;  /* 0x00006b00ff0677ac */ /* 0x000e640008000a00 */
.L_x_14:
[----:B------:R-:W2:Y:S01]  /*0080*/  LDC R4, c[0x0][0x380] ;  /* 0x0000e000ff047b82 */ /* 0x000ea20000000800 */
[----:B------:R-:W-:Y:S01]  /*0090*/  IMAD.SHL.U32 R2, R0, 0x2, RZ ;  /* 0x0000000200027824 */ /* 0x000fe200078e00ff */
[----:B------:R-:W-:Y:S04]  /*00a0*/  BSSY.RECONVERGENT B0, `(.L_x_11) ;  /* 0x000000c000007945 */ /* 0x000fe80003800200 */
[----:B--2---:R-:W-:-:S04]  /*00b0*/  ISETP.GT.AND P0, PT, R2, R4, PT ;  /* 0x000000040200720c */ /* 0x004fc80003f04270 */
[----:B------:R-:W-:-:S13]  /*00c0*/  ISETP.LT.U32.OR P0, PT, R0, 0x2, P0 ;  /* 0x000000020000780c */ /* 0x000fda0000701470 */
[----:B------:R-:W-:Y:S05]  /*00d0*/  @P0 BRA `(.L_x_12) ;  /* 0x0000000000200947 */ /* 0x000fea0003800000 */
[----:B------:R-:W2:Y:S01]  /*00e0*/  LDC.64 R6, c[0x0][0x390] ;  /* 0x0000e400ff067b82 */ /* 0x000ea20000000a00 */
[----:B------:R-:W-:-:S07]  /*00f0*/  IMAD.MOV.U32 R5, RZ, RZ, R2 ;  /* 0x000000ffff057224 */ /* 0x000fce00078e0002 */
.L_x_13:
[C---:B--2---:R-:W-:Y:S01]  /*0100*/  IADD3 R2, P0, PT, R5.reuse, R6, RZ ;  /* 0x0000000605027210 */ /* 0x044fe20007f1e0ff */
[----:B------:R-:W-:-:S03]  /*0110*/  IMAD.IADD R5, R5, 0x1, R0 ;  /* 0x0000000105057824 */ /* 0x000fc600078e0200 */
[----:B------:R-:W-:Y:S02]  /*0120*/  IADD3.X R3, PT, PT, RZ, R7, RZ, P0, !PT ;  /* 0x00000007ff037210 */ /* 0x000fe400007fe4ff */
[----:B------:R-:W-:-:S03]  /*0130*/  ISETP.GT.AND P0, PT, R5, R4, PT ;  /* 0x000000040500720c */ /* 0x000fc60003f04270 */
[----:B-1----:R3:W-:Y:S10]  /*0140*/  STG.E.U8 desc[UR6][R2.64], RZ ;  /* 0x000000ff02007986 */ /* 0x0027f4000c101106 */
[----:B---3--:R-:W-:Y:S05]  /*0150*/  @!P0 BRA `(.L_x_13) ;  /* 0xfffffffc00e88947 */ /* 0x008fea000383ffff */
.L_x_12:
[----:B01----:R-:W-:Y:S05]  /*0160*/  BSYNC.RECONVERGENT B0 ;  /* 0x0000000000007941 */ /* 0x003fea0003800200 */
.L_x_11:
[----:B------:R-:W-:Y:S01]  /*0170*/  IADD3 R0, PT, PT, R0, UR4, RZ ;  /* 0x0000000400007c10 */ /* 0x000fe2000fffe0ff */
[----:B------:R-:W0:Y:S03]  /*0180*/  LDCU.64 UR8, c[0x0][0x388] ;  /* 0x00007100ff0877ac */ /* 0x000e260008000a00 */
[----:B------:R-:W0:Y:S02]  /*0190*/  I2F.F64.U32 R2, R0 ;  /* 0x0000000000027312 */ /* 0x000e240000201800 */
[----:B0-----:R-:W-:-:S14]  /*01a0*/  DSETP.GTU.AND P0, PT, R2, UR8, PT ;  /* 0x0000000802007e2a */ /* 0x001fdc000bf0c000 */
[----:B------:R-:W-:Y:S05]  /*01b0*/  @!P0 BRA `(.L_x_14) ;  /* 0xfffffffc00b08947 */ /* 0x000fea000383ffff */
[----:B------:R-:W-:Y:S05]  /*01c0*/  EXIT ;  /* 0x000000000000794d */ /* 0x000fea0003800000 */
.L_x_15:
        /* <DEDUP_REMOVED lines=11> */
.L_x_18:


//--------------------- .nv.shared.reserved.0     --------------------------
	.section	.nv.shared.reserved.0,"aw",@nobits
	.weak		__nv_reservedSMEM_offset_0_alias
	.size		__nv_reservedSMEM_offset_0_alias, 0, 64
	.other		__nv_reservedSMEM_offset_0_alias,@"STO_CUDA_RESERVED_SHARED STV_DEFAULT"
__nv_reservedSMEM_offset_0_alias:
	.zero		0
	.zero		64


//--------------------- .nv.constant0._Z3sumPi    --------------------------
	.section	.nv.constant0._Z3sumPi,"a",@progbits
	.sectionflags	@""
	.align	4
.nv.constant0._Z3sumPi:
	.zero		904


//--------------------- .nv.constant0._Z5countiPbPi --------------------------
	.section	.nv.constant0._Z5countiPbPi,"a",@progbits
	.sectionflags	@""
	.align	4
.nv.constant0._Z5countiPbPi:
	.zero		920


//--------------------- .nv.constant0._Z3funidPbPi --------------------------
	.section	.nv.constant0._Z3funidPbPi,"a",@progbits
	.sectionflags	@""
	.align	4
.nv.constant0._Z3funidPbPi:
	.zero		928


//--------------------- SYMBOLS --------------------------

	.type		.nv.reservedSmem.offset0,@object
	.size		.nv.reservedSmem.offset0,0x4
